//
// Generated by NVIDIA NVVM Compiler
//
// Compiler Build ID: CL-36424714
// Cuda compilation tools, release 13.0, V13.0.88
// Based on NVVM 20.0.0
//

.version 9.0
.target sm_100
.address_size 64

	// .globl	_Z10matrix_calPiS_S_S_ii

.visible .entry _Z10matrix_calPiS_S_S_ii(
	.param .u64 .ptr .align 1 _Z10matrix_calPiS_S_S_ii_param_0,
	.param .u64 .ptr .align 1 _Z10matrix_calPiS_S_S_ii_param_1,
	.param .u64 .ptr .align 1 _Z10matrix_calPiS_S_S_ii_param_2,
	.param .u64 .ptr .align 1 _Z10matrix_calPiS_S_S_ii_param_3,
	.param .u32 _Z10matrix_calPiS_S_S_ii_param_4,
	.param .u32 _Z10matrix_calPiS_S_S_ii_param_5
)
{
	.reg .pred 	%p<12>;
	.reg .b32 	%r<149>;
	.reg .b64 	%rd<52>;

	ld.param.u64 	%rd5, [_Z10matrix_calPiS_S_S_ii_param_0];
	ld.param.u64 	%rd6, [_Z10matrix_calPiS_S_S_ii_param_1];
	ld.param.u64 	%rd3, [_Z10matrix_calPiS_S_S_ii_param_2];
	ld.param.u64 	%rd4, [_Z10matrix_calPiS_S_S_ii_param_3];
	ld.param.u32 	%r56, [_Z10matrix_calPiS_S_S_ii_param_4];
	ld.param.u32 	%r57, [_Z10matrix_calPiS_S_S_ii_param_5];
	cvta.to.global.u64 	%rd1, %rd6;
	cvta.to.global.u64 	%rd2, %rd5;
	mov.u32 	%r58, %ntid.x;
	mov.u32 	%r59, %ctaid.x;
	mov.u32 	%r60, %tid.x;
	mad.lo.s32 	%r1, %r58, %r59, %r60;
	mov.u32 	%r61, %ntid.y;
	mov.u32 	%r62, %ctaid.y;
	mul.lo.s32 	%r2, %r61, %r62;
	mov.u32 	%r3, %tid.y;
	add.s32 	%r63, %r2, %r3;
	setp.ge.s32 	%p1, %r1, %r56;
	setp.ge.s32 	%p2, %r63, %r57;
	or.pred  	%p3, %p1, %p2;
	@%p3 bra 	$L__BB0_13;
	mul.lo.s32 	%r5, %r57, %r1;
	and.b32  	%r6, %r57, 7;
	setp.lt.u32 	%p4, %r57, 8;
	mov.b32 	%r143, 0;
	mov.u32 	%r148, %r143;
	@%p4 bra 	$L__BB0_4;
	and.b32  	%r143, %r57, 2147483640;
	neg.s32 	%r137, %r143;
	add.s32 	%r67, %r3, %r57;
	add.s32 	%r136, %r67, %r2;
	shl.b32 	%r10, %r57, 3;
	shl.b32 	%r68, %r57, 1;
	add.s32 	%r135, %r63, %r68;
	mad.lo.s32 	%r134, %r57, 3, %r63;
	shl.b32 	%r69, %r57, 2;
	add.s32 	%r133, %r63, %r69;
	mad.lo.s32 	%r132, %r57, 5, %r63;
	mad.lo.s32 	%r131, %r57, 6, %r63;
	mad.lo.s32 	%r130, %r57, 7, %r63;
	mov.b32 	%r148, 0;
	mov.u32 	%r128, %r5;
	mov.u32 	%r129, %r63;
$L__BB0_3:
	.pragma "nounroll";
	mul.wide.s32 	%rd7, %r128, 4;
	add.s64 	%rd8, %rd2, %rd7;
	ld.global.u32 	%r70, [%rd8];
	mul.wide.u32 	%rd9, %r129, 4;
	add.s64 	%rd10, %rd1, %rd9;
	ld.global.u32 	%r71, [%rd10];
	mad.lo.s32 	%r72, %r71, %r70, %r148;
	ld.global.u32 	%r73, [%rd8+4];
	mul.wide.u32 	%rd11, %r136, 4;
	add.s64 	%rd12, %rd1, %rd11;
	ld.global.u32 	%r74, [%rd12];
	mad.lo.s32 	%r75, %r74, %r73, %r72;
	ld.global.u32 	%r76, [%rd8+8];
	mul.wide.u32 	%rd13, %r135, 4;
	add.s64 	%rd14, %rd1, %rd13;
	ld.global.u32 	%r77, [%rd14];
	mad.lo.s32 	%r78, %r77, %r76, %r75;
	ld.global.u32 	%r79, [%rd8+12];
	mul.wide.u32 	%rd15, %r134, 4;
	add.s64 	%rd16, %rd1, %rd15;
	ld.global.u32 	%r80, [%rd16];
	mad.lo.s32 	%r81, %r80, %r79, %r78;
	ld.global.u32 	%r82, [%rd8+16];
	mul.wide.u32 	%rd17, %r133, 4;
	add.s64 	%rd18, %rd1, %rd17;
	ld.global.u32 	%r83, [%rd18];
	mad.lo.s32 	%r84, %r83, %r82, %r81;
	ld.global.u32 	%r85, [%rd8+20];
	mul.wide.u32 	%rd19, %r132, 4;
	add.s64 	%rd20, %rd1, %rd19;
	ld.global.u32 	%r86, [%rd20];
	mad.lo.s32 	%r87, %r86, %r85, %r84;
	ld.global.u32 	%r88, [%rd8+24];
	mul.wide.u32 	%rd21, %r131, 4;
	add.s64 	%rd22, %rd1, %rd21;
	ld.global.u32 	%r89, [%rd22];
	mad.lo.s32 	%r90, %r89, %r88, %r87;
	ld.global.u32 	%r91, [%rd8+28];
	mul.wide.u32 	%rd23, %r130, 4;
	add.s64 	%rd24, %rd1, %rd23;
	ld.global.u32 	%r92, [%rd24];
	mad.lo.s32 	%r148, %r92, %r91, %r90;
	add.s32 	%r137, %r137, 8;
	add.s32 	%r136, %r136, %r10;
	add.s32 	%r135, %r135, %r10;
	add.s32 	%r134, %r134, %r10;
	add.s32 	%r133, %r133, %r10;
	add.s32 	%r132, %r132, %r10;
	add.s32 	%r131, %r131, %r10;
	add.s32 	%r130, %r130, %r10;
	add.s32 	%r129, %r129, %r10;
	add.s32 	%r128, %r128, 8;
	setp.ne.s32 	%p5, %r137, 0;
	@%p5 bra 	$L__BB0_3;
$L__BB0_4:
	setp.eq.s32 	%p6, %r6, 0;
	@%p6 bra 	$L__BB0_12;
	and.b32  	%r42, %r57, 3;
	setp.lt.u32 	%p7, %r6, 4;
	@%p7 bra 	$L__BB0_7;
	add.s32 	%r94, %r143, %r5;
	mul.wide.s32 	%rd25, %r94, 4;
	add.s64 	%rd26, %rd2, %rd25;
	ld.global.u32 	%r95, [%rd26];
	mad.lo.s32 	%r96, %r143, %r57, %r63;
	mul.wide.u32 	%rd27, %r96, 4;
	add.s64 	%rd28, %rd1, %rd27;
	ld.global.u32 	%r97, [%rd28];
	mad.lo.s32 	%r98, %r97, %r95, %r148;
	ld.global.u32 	%r99, [%rd26+4];
	add.s32 	%r100, %r96, %r57;
	mul.wide.u32 	%rd29, %r100, 4;
	add.s64 	%rd30, %rd1, %rd29;
	ld.global.u32 	%r101, [%rd30];
	mad.lo.s32 	%r102, %r101, %r99, %r98;
	ld.global.u32 	%r103, [%rd26+8];
	add.s32 	%r104, %r100, %r57;
	mul.wide.u32 	%rd31, %r104, 4;
	add.s64 	%rd32, %rd1, %rd31;
	ld.global.u32 	%r105, [%rd32];
	mad.lo.s32 	%r106, %r105, %r103, %r102;
	ld.global.u32 	%r107, [%rd26+12];
	add.s32 	%r108, %r104, %r57;
	mul.wide.u32 	%rd33, %r108, 4;
	add.s64 	%rd34, %rd1, %rd33;
	ld.global.u32 	%r109, [%rd34];
	mad.lo.s32 	%r148, %r109, %r107, %r106;
	add.s32 	%r143, %r143, 4;
$L__BB0_7:
	setp.eq.s32 	%p8, %r42, 0;
	@%p8 bra 	$L__BB0_12;
	setp.eq.s32 	%p9, %r42, 1;
	@%p9 bra 	$L__BB0_10;
	add.s32 	%r111, %r143, %r5;
	mul.wide.s32 	%rd35, %r111, 4;
	add.s64 	%rd36, %rd2, %rd35;
	ld.global.u32 	%r112, [%rd36];
	mad.lo.s32 	%r113, %r143, %r57, %r63;
	mul.wide.u32 	%rd37, %r113, 4;
	add.s64 	%rd38, %rd1, %rd37;
	ld.global.u32 	%r114, [%rd38];
	mad.lo.s32 	%r115, %r114, %r112, %r148;
	ld.global.u32 	%r116, [%rd36+4];
	add.s32 	%r117, %r113, %r57;
	mul.wide.u32 	%rd39, %r117, 4;
	add.s64 	%rd40, %rd1, %rd39;
	ld.global.u32 	%r118, [%rd40];
	mad.lo.s32 	%r148, %r118, %r116, %r115;
	add.s32 	%r143, %r143, 2;
$L__BB0_10:
	and.b32  	%r119, %r57, 1;
	setp.eq.b32 	%p10, %r119, 1;
	not.pred 	%p11, %p10;
	@%p11 bra 	$L__BB0_12;
	add.s32 	%r120, %r143, %r5;
	mul.wide.s32 	%rd41, %r120, 4;
	add.s64 	%rd42, %rd2, %rd41;
	ld.global.u32 	%r121, [%rd42];
	mad.lo.s32 	%r122, %r143, %r57, %r63;
	mul.wide.u32 	%rd43, %r122, 4;
	add.s64 	%rd44, %rd1, %rd43;
	ld.global.u32 	%r123, [%rd44];
	mad.lo.s32 	%r148, %r123, %r121, %r148;
$L__BB0_12:
	add.s32 	%r124, %r5, %r63;
	cvta.to.global.u64 	%rd45, %rd3;
	mul.wide.s32 	%rd46, %r124, 4;
	add.s64 	%rd47, %rd45, %rd46;
	st.global.u32 	[%rd47], %r148;
	add.s64 	%rd48, %rd2, %rd46;
	ld.global.u32 	%r125, [%rd48];
	add.s64 	%rd49, %rd1, %rd46;
	ld.global.u32 	%r126, [%rd49];
	add.s32 	%r127, %r126, %r125;
	cvta.to.global.u64 	%rd50, %rd4;
	add.s64 	%rd51, %rd50, %rd46;
	st.global.u32 	[%rd51], %r127;
$L__BB0_13:
	ret;

}


// ===== COMPILED SASS (sm_100) =====

	.target	sm_100

	.elftype	@"ET_EXEC"


//--------------------- .note.nv.tkinfo           --------------------------
	.section	.note.nv.tkinfo,"",@"SHT_NOTE"
	.sectionflags	@"SHF_NOTE_NV_TKINFO"
	.tkinfo
        /*0018*/ 	.word	0x00000002
        /*0030*/ 	.string	""
        /*0030*/ 	.string	"ptxas"
        /*0030*/ 	.string	"Cuda compilation tools, release 13.0, V13.0.88"
        /*0030*/ 	.string	"Build cuda_13.0.r13.0/compiler.36424714_0"
        /*0030*/ 	.string	"-arch sm_100 -m 64 "



//--------------------- .note.nv.cuinfo           --------------------------
	.section	.note.nv.cuinfo,"",@"SHT_NOTE"
	.sectionflags	@"SHF_NOTE_NV_CUINFO"
        /*0018*/ 	.short	0x0002
        /*001a*/ 	.short	0x0064
        /*001c*/ 	.short	0x0082
	.zero		2


//--------------------- .nv.info                  --------------------------
	.section	.nv.info,"",@"SHT_CUDA_INFO"
	.align	4


	//----- nvinfo : EIATTR_REGCOUNT
	.align		4
        /*0000*/ 	.byte	0x04, 0x2f
        /*0002*/ 	.short	(.L_1 - .L_0)
	.align		4
.L_0:
        /*0004*/ 	.word	index@(_Z10matrix_calPiS_S_S_ii)
        /*0008*/ 	.word	0x00000020


	//----- nvinfo : EIATTR_FRAME_SIZE
	.align		4
.L_1:
        /*000c*/ 	.byte	0x04, 0x11
        /*000e*/ 	.short	(.L_3 - .L_2)
	.align		4
.L_2:
        /*0010*/ 	.word	index@(_Z10matrix_calPiS_S_S_ii)
        /*0014*/ 	.word	0x00000000


	//----- nvinfo : EIATTR_MIN_STACK_SIZE
	.align		4
.L_3:
        /*0018*/ 	.byte	0x04, 0x12
        /*001a*/ 	.short	(.L_5 - .L_4)
	.align		4
.L_4:
        /*001c*/ 	.word	index@(_Z10matrix_calPiS_S_S_ii)
        /*0020*/ 	.word	0x00000000
.L_5:


//--------------------- .nv.compat                --------------------------
	.section	.nv.compat,"",@"SHT_CUDA_COMPAT_INFO"
	.align	4
        /*0000*/ 	.byte	0x02, 0x09, 0x00, 0x00, 0x02, 0x02, 0x01, 0x00, 0x02, 0x05, 0x05, 0x00, 0x03, 0x07, 0x01, 0x01
        /*0010*/ 	.byte	0x02, 0x03, 0x00, 0x00, 0x02, 0x06, 0x01, 0x00, 0x04, 0x0b, 0x08, 0x00, 0x09, 0x00, 0x00, 0x00
        /*0020*/ 	.byte	0x00, 0x00, 0x00, 0x00


//--------------------- .nv.info._Z10matrix_calPiS_S_S_ii --------------------------
	.section	.nv.info._Z10matrix_calPiS_S_S_ii,"",@"SHT_CUDA_INFO"
	.sectionflags	@""
	.align	4


	//----- nvinfo : EIATTR_CUDA_API_VERSION
	.align		4
        /*0000*/ 	.byte	0x04, 0x37
        /*0002*/ 	.short	(.L_7 - .L_6)
.L_6:
        /*0004*/ 	.word	0x00000082


	//----- nvinfo : EIATTR_KPARAM_INFO
	.align		4
.L_7:
        /*0008*/ 	.byte	0x04, 0x17
        /*000a*/ 	.short	(.L_9 - .L_8)
.L_8:
        /*000c*/ 	.word	0x00000000
        /*0010*/ 	.short	0x0005
        /*0012*/ 	.short	0x0024
        /*0014*/ 	.byte	0x00, 0xf0, 0x11, 0x00


	//----- nvinfo : EIATTR_KPARAM_INFO
	.align		4
.L_9:
        /*0018*/ 	.byte	0x04, 0x17
        /*001a*/ 	.short	(.L_11 - .L_10)
.L_10:
        /*001c*/ 	.word	0x00000000
        /*0020*/ 	.short	0x0004
        /*0022*/ 	.short	0x0020
        /*0024*/ 	.byte	0x00, 0xf0, 0x11, 0x00


	//----- nvinfo : EIATTR_KPARAM_INFO
	.align		4
.L_11:
        /*0028*/ 	.byte	0x04, 0x17
        /*002a*/ 	.short	(.L_13 - .L_12)
.L_12:
        /*002c*/ 	.word	0x00000000
        /*0030*/ 	.short	0x0003
        /*0032*/ 	.short	0x0018
        /*0034*/ 	.byte	0x00, 0xf5, 0x21, 0x00


	//----- nvinfo : EIATTR_KPARAM_INFO
	.align		4
.L_13:
        /*0038*/ 	.byte	0x04, 0x17
        /*003a*/ 	.short	(.L_15 - .L_14)
.L_14:
        /*003c*/ 	.word	0x00000000
        /*0040*/ 	.short	0x0002
        /*0042*/ 	.short	0x0010
        /*0044*/ 	.byte	0x00, 0xf5, 0x21, 0x00


	//----- nvinfo : EIATTR_KPARAM_INFO
	.align		4
.L_15:
        /*0048*/ 	.byte	0x04, 0x17
        /*004a*/ 	.short	(.L_17 - .L_16)
.L_16:
        /*004c*/ 	.word	0x00000000
        /*0050*/ 	.short	0x0001
        /*0052*/ 	.short	0x0008
        /*0054*/ 	.byte	0x00, 0xf5, 0x21, 0x00


	//----- nvinfo : EIATTR_KPARAM_INFO
	.align		4
.L_17:
        /*0058*/ 	.byte	0x04, 0x17
        /*005a*/ 	.short	(.L_19 - .L_18)
.L_18:
        /*005c*/ 	.word	0x00000000
        /*0060*/ 	.short	0x0000
        /*0062*/ 	.short	0x0000
        /*0064*/ 	.byte	0x00, 0xf5, 0x21, 0x00


	//----- nvinfo : EIATTR_SPARSE_MMA_MASK
	.align		4
.L_19:
        /*0068*/ 	.byte	0x03, 0x50
        /*006a*/ 	.short	0x0000


	//----- nvinfo : EIATTR_MAXREG_COUNT
	.align		4
        /*006c*/ 	.byte	0x03, 0x1b
        /*006e*/ 	.short	0x00ff


	//----- nvinfo : EIATTR_MERCURY_ISA_VERSION
	.align		4
        /*0070*/ 	.byte	0x03, 0x5f
        /*0072*/ 	.short	0x0101


	//----- nvinfo : EIATTR_VRC_CTA_INIT_COUNT
	.align		4
        /*0074*/ 	.byte	0x02, 0x4a
	.zero		1
	.zero		1


	//----- nvinfo : EIATTR_EXIT_INSTR_OFFSETS
	.align		4
        /*0078*/ 	.byte	0x04, 0x1c
        /*007a*/ 	.short	(.L_21 - .L_20)


	//   ....[0]....
.L_20:
        /*007c*/ 	.word	0x000000d0


	//   ....[1]....
        /*0080*/ 	.word	0x00000990


	//----- nvinfo : EIATTR_CBANK_PARAM_SIZE
	.align		4
.L_21:
        /*0084*/ 	.byte	0x03, 0x19
        /*0086*/ 	.short	0x0028


	//----- nvinfo : EIATTR_PARAM_CBANK
	.align		4
        /*0088*/ 	.byte	0x04, 0x0a
        /*008a*/ 	.short	(.L_23 - .L_22)
	.align		4
.L_22:
        /*008c*/ 	.word	index@(.nv.constant0._Z10matrix_calPiS_S_S_ii)
        /*0090*/ 	.short	0x0380
        /*0092*/ 	.short	0x0028


	//----- nvinfo : EIATTR_SW_WAR
	.align		4
.L_23:
        /*0094*/ 	.byte	0x04, 0x36
        /*0096*/ 	.short	(.L_25 - .L_24)
.L_24:
        /*0098*/ 	.word	0x00000008
.L_25:


//--------------------- .nv.callgraph             --------------------------
	.section	.nv.callgraph,"",@"SHT_CUDA_CALLGRAPH"
	.align	4
	.sectionentsize	8
	.align		4
        /*0000*/ 	.word	0x00000000
	.align		4
        /*0004*/ 	.word	0xffffffff
	.align		4
        /*0008*/ 	.word	0x00000000
	.align		4
        /*000c*/ 	.word	0xfffffffe
	.align		4
        /*0010*/ 	.word	0x00000000
	.align		4
        /*0014*/ 	.word	0xfffffffd
	.align		4
        /*0018*/ 	.word	0x00000000
	.align		4
        /*001c*/ 	.word	0xfffffffc


//--------------------- .text._Z10matrix_calPiS_S_S_ii --------------------------
	.section	.text._Z10matrix_calPiS_S_S_ii,"ax",@progbits
	.align	128
        .global         _Z10matrix_calPiS_S_S_ii
        .type           _Z10matrix_calPiS_S_S_ii,@function
        .size           _Z10matrix_calPiS_S_S_ii,(.L_x_5 - _Z10matrix_calPiS_S_S_ii)
        .other          _Z10matrix_calPiS_S_S_ii,@"STO_CUDA_ENTRY STV_DEFAULT"
_Z10matrix_calPiS_S_S_ii:
.text._Z10matrix_calPiS_S_S_ii:
[----:B------:R-:W-:Y:S01]  /*0000*/  LDC R1, c[0x0][0x37c] ;  /* 0x0000df00ff017b82 */ /* 0x000fe20000000800 */
[----:B------:R-:W0:Y:S07]  /*0010*/  S2R R8, SR_TID.Y ;  /* 0x0000000000087919 */ /* 0x000e2e0000002200 */
[----:B------:R-:W1:Y:S01]  /*0020*/  S2UR UR5, SR_CTAID.Y ;  /* 0x00000000000579c3 */ /* 0x000e620000002600 */
[----:B------:R-:W2:Y:S01]  /*0030*/  LDCU UR6, c[0x0][0x360] ;  /* 0x00006c00ff0677ac */ /* 0x000ea20008000800 */
[----:B------:R-:W2:Y:S01]  /*0040*/  S2R R5, SR_CTAID.X ;  /* 0x0000000000057919 */ /* 0x000ea20000002500 */
[----:B------:R-:W1:Y:S01]  /*0050*/  LDCU UR4, c[0x0][0x364] ;  /* 0x00006c80ff0477ac */ /* 0x000e620008000800 */
[----:B------:R-:W2:Y:S04]  /*0060*/  S2R R4, SR_TID.X ;  /* 0x0000000000047919 */ /* 0x000ea80000002100 */
[----:B------:R-:W3:Y:S01]  /*0070*/  LDC.64 R2, c[0x0][0x3a0] ;  /* 0x0000e800ff027b82 */ /* 0x000ee20000000a00 */
[----:B-1----:R-:W-:-:S06]  /*0080*/  UIMAD UR4, UR4, UR5, URZ ;  /* 0x00000005040472a4 */ /* 0x002fcc000f8e02ff */
[----:B0-----:R-:W-:-:S04]  /*0090*/  IADD3 R0, PT, PT, R8, UR4, RZ ;  /* 0x0000000408007c10 */ /* 0x001fc8000fffe0ff */
[----:B---3--:R-:W-:Y:S01]  /*00a0*/  ISETP.GE.AND P0, PT, R0, R3, PT ;  /* 0x000000030000720c */ /* 0x008fe20003f06270 */
[----:B--2---:R-:W-:-:S05]  /*00b0*/  IMAD R5, R5, UR6, R4 ;  /* 0x0000000605057c24 */ /* 0x004fca000f8e0204 */
[----:B------:R-:W-:-:S13]  /*00c0*/  ISETP.GE.OR P0, PT, R5, R2, P0 ;  /* 0x000000020500720c */ /* 0x000fda0000706670 */
[----:B------:R-:W-:Y:S05]  /*00d0*/  @P0 EXIT ;  /* 0x000000000000094d */ /* 0x000fea0003800000 */
[C---:B------:R-:W-:Y:S01]  /*00e0*/  ISETP.GE.U32.AND P1, PT, R3.reuse, 0x8, PT ;  /* 0x000000080300780c */ /* 0x040fe20003f26070 */
[----:B------:R-:W0:Y:S01]  /*00f0*/  LDCU.64 UR6, c[0x0][0x358] ;  /* 0x00006b00ff0677ac */ /* 0x000e220008000a00 */
[----:B------:R-:W-:Y:S01]  /*0100*/  LOP3.LUT R2, R3, 0x7, RZ, 0xc0, !PT ;  /* 0x0000000703027812 */ /* 0x000fe200078ec0ff */
[----:B------:R-:W-:Y:S02]  /*0110*/  HFMA2 R4, -RZ, RZ, 0, 0 ;  /* 0x00000000ff047431 */ /* 0x000fe400000001ff */
[----:B------:R-:W-:Y:S01]  /*0120*/  IMAD R5, R5, R3, RZ ;  /* 0x0000000305057224 */ /* 0x000fe200078e02ff */
[----:B------:R-:W-:Y:S02]  /*0130*/  MOV R15, RZ ;  /* 0x000000ff000f7202 */ /* 0x000fe40000000f00 */
[----:B------:R-:W-:-:S05]  /*0140*/  ISETP.NE.AND P0, PT, R2, RZ, PT ;  /* 0x000000ff0200720c */ /* 0x000fca0003f05270 */
[----:B------:R-:W-:Y:S08]  /*0150*/  @!P1 BRA `(.L_x_0) ;  /* 0x0000000000ec9947 */ /* 0x000ff00003800000 */
[C---:B------:R-:W-:Y:S01]  /*0160*/  LOP3.LUT R4, R3.reuse, 0x7ffffff8, RZ, 0xc0, !PT ;  /* 0x7ffffff803047812 */ /* 0x040fe200078ec0ff */
[C---:B------:R-:W-:Y:S01]  /*0170*/  IMAD R10, R3.reuse, 0x3, R0 ;  /* 0x00000003030a7824 */ /* 0x040fe200078e0200 */
[C---:B------:R-:W-:Y:S01]  /*0180*/  IADD3 R8, PT, PT, R3.reuse, UR4, R8 ;  /* 0x0000000403087c10 */ /* 0x040fe2000fffe008 */
[C-C-:B------:R-:W-:Y:S01]  /*0190*/  IMAD R14, R3.reuse, 0x5, R0.reuse ;  /* 0x00000005030e7824 */ /* 0x140fe200078e0200 */
[CC--:B------:R-:W-:Y:S01]  /*01a0*/  LEA R6, R3.reuse, R0.reuse, 0x1 ;  /* 0x0000000003067211 */ /* 0x0c0fe200078e08ff */
[C-C-:B------:R-:W-:Y:S01]  /*01b0*/  IMAD R16, R3.reuse, 0x6, R0.reuse ;  /* 0x0000000603107824 */ /* 0x140fe200078e0200 */
[C---:B------:R-:W-:Y:S01]  /*01c0*/  LEA R12, R3.reuse, R0, 0x2 ;  /* 0x00000000030c7211 */ /* 0x040fe200078e10ff */
[----:B------:R-:W-:Y:S01]  /*01d0*/  IMAD R7, R3, 0x7, R0 ;  /* 0x0000000703077824 */ /* 0x000fe200078e0200 */
[----:B------:R-:W-:Y:S02]  /*01e0*/  MOV R15, RZ ;  /* 0x000000ff000f7202 */ /* 0x000fe40000000f00 */
[----:B------:R-:W-:-:S02]  /*01f0*/  MOV R13, R5 ;  /* 0x00000005000d7202 */ /* 0x000fc40000000f00 */
[----:B------:R-:W-:Y:S02]  /*0200*/  MOV R9, R0 ;  /* 0x0000000000097202 */ /* 0x000fe40000000f00 */
[----:B------:R-:W-:-:S07]  /*0210*/  IADD3 R11, PT, PT, -R4, RZ, RZ ;  /* 0x000000ff040b7210 */ /* 0x000fce0007ffe1ff */
.L_x_1:
[----:B------:R-:W1:Y:S08]  /*0220*/  LDC.64 R18, c[0x0][0x388] ;  /* 0x0000e200ff127b82 */ /* 0x000e700000000a00 */
[----:B------:R-:W2:Y:S01]  /*0230*/  LDC.64 R20, c[0x0][0x380] ;  /* 0x0000e000ff147b82 */ /* 0x000ea20000000a00 */
[----:B-1----:R-:W-:-:S06]  /*0240*/  IMAD.WIDE.U32 R24, R9, 0x4, R18 ;  /* 0x0000000409187825 */ /* 0x002fcc00078e0012 */
[----:B0-----:R-:W3:Y:S01]  /*0250*/  LDG.E R24, desc[UR6][R24.64] ;  /* 0x0000000618187981 */ /* 0x001ee2000c1e1900 */
[----:B--2---:R-:W-:-:S05]  /*0260*/  IMAD.WIDE R20, R13, 0x4, R20 ;  /* 0x000000040d147825 */ /* 0x004fca00078e0214 */
[----:B------:R-:W3:Y:S01]  /*0270*/  LDG.E R26, desc[UR6][R20.64] ;  /* 0x00000006141a7981 */ /* 0x000ee2000c1e1900 */
[----:B------:R-:W-:-:S03]  /*0280*/  IMAD.WIDE.U32 R22, R8, 0x4, R18 ;  /* 0x0000000408167825 */ /* 0x000fc600078e0012 */
[----:B------:R-:W2:Y:S01]  /*0290*/  LDG.E R17, desc[UR6][R20.64+0x4] ;  /* 0x0000040614117981 */ /* 0x000ea2000c1e1900 */
[----:B------:R-:W-:-:S03]  /*02a0*/  IMAD.WIDE.U32 R28, R6, 0x4, R18 ;  /* 0x00000004061c7825 */ /* 0x000fc600078e0012 */
[----:B------:R-:W4:Y:S04]  /*02b0*/  LDG.E R27, desc[UR6][R20.64+0xc] ;  /* 0x00000c06141b7981 */ /* 0x000f28000c1e1900 */
[----:B------:R-:W5:Y:S04]  /*02c0*/  LDG.E R28, desc[UR6][R28.64] ;  /* 0x000000061c1c7981 */ /* 0x000f68000c1e1900 */
[----:B------:R-:W4:Y:S01]  /*02d0*/  LDG.E R29, desc[UR6][R20.64+0x1c] ;  /* 0x00001c06141d7981 */ /* 0x000f22000c1e1900 */
[----:B---3--:R-:W-:-:S03]  /*02e0*/  IMAD R15, R26, R24, R15 ;  /* 0x000000181a0f7224 */ /* 0x008fc600078e020f */
[----:B------:R0:W2:Y:S04]  /*02f0*/  LDG.E R26, desc[UR6][R22.64] ;  /* 0x00000006161a7981 */ /* 0x0000a8000c1e1900 */
[----:B------:R-:W5:Y:S01]  /*0300*/  LDG.E R24, desc[UR6][R20.64+0x8] ;  /* 0x0000080614187981 */ /* 0x000f62000c1e1900 */
[----:B0-----:R-:W-:-:S06]  /*0310*/  IMAD.WIDE.U32 R22, R10, 0x4, R18 ;  /* 0x000000040a167825 */ /* 0x001fcc00078e0012 */
[----:B------:R-:W4:Y:S01]  /*0320*/  LDG.E R22, desc[UR6][R22.64] ;  /* 0x0000000616167981 */ /* 0x000f22000c1e1900 */
[----:B--2---:R-:W-:-:S03]  /*0330*/  IMAD R15, R17, R26, R15 ;  /* 0x0000001a110f7224 */ /* 0x004fc600078e020f */
[----:B------:R-:W2:Y:S01]  /*0340*/  LDG.E R26, desc[UR6][R20.64+0x14] ;  /* 0x00001406141a7981 */ /* 0x000ea2000c1e1900 */
[----:B-----5:R-:W-:Y:S02]  /*0350*/  IMAD R15, R24, R28, R15 ;  /* 0x0000001c180f7224 */ /* 0x020fe400078e020f */
[----:B------:R-:W-:Y:S01]  /*0360*/  IMAD.WIDE.U32 R24, R12, 0x4, R18 ;  /* 0x000000040c187825 */ /* 0x000fe200078e0012 */
[----:B------:R-:W3:Y:S04]  /*0370*/  LDG.E R28, desc[UR6][R20.64+0x10] ;  /* 0x00001006141c7981 */ /* 0x000ee8000c1e1900 */
[----:B------:R-:W5:Y:S01]  /*0380*/  LDG.E R17, desc[UR6][R20.64+0x18] ;  /* 0x0000180614117981 */ /* 0x000f62000c1e1900 */
[----:B----4-:R-:W-:Y:S02]  /*0390*/  IMAD R15, R27, R22, R15 ;  /* 0x000000161b0f7224 */ /* 0x010fe400078e020f */
[--C-:B------:R-:W-:Y:S01]  /*03a0*/  IMAD.WIDE.U32 R22, R14, 0x4, R18.reuse ;  /* 0x000000040e167825 */ /* 0x100fe200078e0012 */
[----:B------:R0:W3:Y:S05]  /*03b0*/  LDG.E R27, desc[UR6][R24.64] ;  /* 0x00000006181b7981 */ /* 0x0000ea000c1e1900 */
[----:B------:R-:W2:Y:S01]  /*03c0*/  LDG.E R23, desc[UR6][R22.64] ;  /* 0x0000000616177981 */ /* 0x000ea2000c1e1900 */
[----:B0-----:R-:W-:-:S04]  /*03d0*/  IMAD.WIDE.U32 R24, R16, 0x4, R18 ;  /* 0x0000000410187825 */ /* 0x001fc800078e0012 */
[----:B------:R-:W-:Y:S02]  /*03e0*/  IMAD.WIDE.U32 R18, R7, 0x4, R18 ;  /* 0x0000000407127825 */ /* 0x000fe400078e0012 */
[----:B------:R-:W5:Y:S04]  /*03f0*/  LDG.E R24, desc[UR6][R24.64] ;  /* 0x0000000618187981 */ /* 0x000f68000c1e1900 */
[----:B------:R-:W4:Y:S01]  /*0400*/  LDG.E R18, desc[UR6][R18.64] ;  /* 0x0000000612127981 */ /* 0x000f22000c1e1900 */
[----:B------:R-:W-:-:S04]  /*0410*/  IADD3 R11, PT, PT, R11, 0x8, RZ ;  /* 0x000000080b0b7810 */ /* 0x000fc80007ffe0ff */
[----:B------:R-:W-:Y:S02]  /*0420*/  ISETP.NE.AND P1, PT, R11, RZ, PT ;  /* 0x000000ff0b00720c */ /* 0x000fe40003f25270 */
[C---:B------:R-:W-:Y:S02]  /*0430*/  LEA R8, R3.reuse, R8, 0x3 ;  /* 0x0000000803087211 */ /* 0x040fe400078e18ff */
[C---:B------:R-:W-:Y:S02]  /*0440*/  LEA R6, R3.reuse, R6, 0x3 ;  /* 0x0000000603067211 */ /* 0x040fe400078e18ff */
[C---:B------:R-:W-:Y:S02]  /*0450*/  LEA R10, R3.reuse, R10, 0x3 ;  /* 0x0000000a030a7211 */ /* 0x040fe400078e18ff */
[C---:B------:R-:W-:Y:S02]  /*0460*/  LEA R12, R3.reuse, R12, 0x3 ;  /* 0x0000000c030c7211 */ /* 0x040fe400078e18ff */
[----:B------:R-:W-:-:S02]  /*0470*/  LEA R14, R3, R14, 0x3 ;  /* 0x0000000e030e7211 */ /* 0x000fc400078e18ff */
[C---:B------:R-:W-:Y:S02]  /*0480*/  LEA R16, R3.reuse, R16, 0x3 ;  /* 0x0000001003107211 */ /* 0x040fe400078e18ff */
[C---:B------:R-:W-:Y:S02]  /*0490*/  LEA R7, R3.reuse, R7, 0x3 ;  /* 0x0000000703077211 */ /* 0x040fe400078e18ff */
[----:B------:R-:W-:Y:S02]  /*04a0*/  LEA R9, R3, R9, 0x3 ;  /* 0x0000000903097211 */ /* 0x000fe400078e18ff */
[----:B------:R-:W-:Y:S01]  /*04b0*/  IADD3 R13, PT, PT, R13, 0x8, RZ ;  /* 0x000000080d0d7810 */ /* 0x000fe20007ffe0ff */
[----:B---3--:R-:W-:-:S04]  /*04c0*/  IMAD R15, R28, R27, R15 ;  /* 0x0000001b1c0f7224 */ /* 0x008fc800078e020f */
[----:B--2---:R-:W-:-:S04]  /*04d0*/  IMAD R15, R26, R23, R15 ;  /* 0x000000171a0f7224 */ /* 0x004fc800078e020f */
[----:B-----5:R-:W-:-:S04]  /*04e0*/  IMAD R26, R17, R24, R15 ;  /* 0x00000018111a7224 */ /* 0x020fc800078e020f */
[----:B----4-:R-:W-:Y:S01]  /*04f0*/  IMAD R15, R29, R18, R26 ;  /* 0x000000121d0f7224 */ /* 0x010fe200078e021a */
[----:B------:R-:W-:Y:S06]  /*0500*/  @P1 BRA `(.L_x_1) ;  /* 0xfffffffc00441947 */ /* 0x000fec000383ffff */
.L_x_0:
[----:B------:R-:W-:Y:S05]  /*0510*/  @!P0 BRA `(.L_x_2) ;  /* 0x0000000000e48947 */ /* 0x000fea0003800000 */
[----:B------:R-:W-:Y:S02]  /*0520*/  ISETP.GE.U32.AND P0, PT, R2, 0x4, PT ;  /* 0x000000040200780c */ /* 0x000fe40003f06070 */
[----:B------:R-:W-:-:S04]  /*0530*/  LOP3.LUT R14, R3, 0x3, RZ, 0xc0, !PT ;  /* 0x00000003030e7812 */ /* 0x000fc800078ec0ff */
[----:B------:R-:W-:-:S07]  /*0540*/  ISETP.NE.AND P1, PT, R14, RZ, PT ;  /* 0x000000ff0e00720c */ /* 0x000fce0003f25270 */
[----:B------:R-:W-:Y:S06]  /*0550*/  @!P0 BRA `(.L_x_3) ;  /* 0x0000000000648947 */ /* 0x000fec0003800000 */
[----:B------:R-:W1:Y:S01]  /*0560*/  LDC.64 R6, c[0x0][0x388] ;  /* 0x0000e200ff067b82 */ /* 0x000e620000000a00 */
[----:B------:R-:W-:Y:S01]  /*0570*/  IMAD R16, R4, R3, R0 ;  /* 0x0000000304107224 */ /* 0x000fe200078e0200 */
[----:B------:R-:W-:-:S04]  /*0580*/  IADD3 R11, PT, PT, R5, R4, RZ ;  /* 0x00000004050b7210 */ /* 0x000fc80007ffe0ff */
[-C--:B------:R-:W-:Y:S02]  /*0590*/  IADD3 R12, PT, PT, R16, R3.reuse, RZ ;  /* 0x00000003100c7210 */ /* 0x080fe40007ffe0ff */
[----:B------:R-:W2:Y:S02]  /*05a0*/  LDC.64 R8, c[0x0][0x380] ;  /* 0x0000e000ff087b82 */ /* 0x000ea40000000a00 */
[----:B------:R-:W-:-:S04]  /*05b0*/  IADD3 R18, PT, PT, R12, R3, RZ ;  /* 0x000000030c127210 */ /* 0x000fc80007ffe0ff */
[----:B------:R-:W-:Y:S01]  /*05c0*/  IADD3 R21, PT, PT, R18, R3, RZ ;  /* 0x0000000312157210 */ /* 0x000fe20007ffe0ff */
[----:B-1----:R-:W-:-:S04]  /*05d0*/  IMAD.WIDE.U32 R16, R16, 0x4, R6 ;  /* 0x0000000410107825 */ /* 0x002fc800078e0006 */
[----:B------:R-:W-:Y:S02]  /*05e0*/  IMAD.WIDE.U32 R12, R12, 0x4, R6 ;  /* 0x000000040c0c7825 */ /* 0x000fe400078e0006 */
[----:B0-----:R-:W3:Y:S02]  /*05f0*/  LDG.E R16, desc[UR6][R16.64] ;  /* 0x0000000610107981 */ /* 0x001ee4000c1e1900 */
[----:B--2---:R-:W-:Y:S02]  /*0600*/  IMAD.WIDE R8, R11, 0x4, R8 ;  /* 0x000000040b087825 */ /* 0x004fe400078e0208 */
[----:B------:R-:W2:Y:S02]  /*0610*/  LDG.E R12, desc[UR6][R12.64] ;  /* 0x000000060c0c7981 */ /* 0x000ea4000c1e1900 */
[--C-:B------:R-:W-:Y:S02]  /*0620*/  IMAD.WIDE.U32 R10, R18, 0x4, R6.reuse ;  /* 0x00000004120a7825 */ /* 0x100fe400078e0006 */
[----:B------:R-:W3:Y:S02]  /*0630*/  LDG.E R2, desc[UR6][R8.64] ;  /* 0x0000000608027981 */ /* 0x000ee4000c1e1900 */
[----:B------:R-:W-:-:S02]  /*0640*/  IMAD.WIDE.U32 R6, R21, 0x4, R6 ;  /* 0x0000000415067825 */ /* 0x000fc400078e0006 */
[----:B------:R-:W2:Y:S04]  /*0650*/  LDG.E R19, desc[UR6][R8.64+0x4] ;  /* 0x0000040608137981 */ /* 0x000ea8000c1e1900 */
[----:B------:R-:W4:Y:S04]  /*0660*/  LDG.E R10, desc[UR6][R10.64] ;  /* 0x000000060a0a7981 */ /* 0x000f28000c1e1900 */
[----:B------:R-:W4:Y:S04]  /*0670*/  LDG.E R21, desc[UR6][R8.64+0x8] ;  /* 0x0000080608157981 */ /* 0x000f28000c1e1900 */
[----:B------:R-:W5:Y:S04]  /*0680*/  LDG.E R23, desc[UR6][R8.64+0xc] ;  /* 0x00000c0608177981 */ /* 0x000f68000c1e1900 */
[----:B------:R-:W5:Y:S01]  /*0690*/  LDG.E R6, desc[UR6][R6.64] ;  /* 0x0000000606067981 */ /* 0x000f62000c1e1900 */
[----:B------:R-:W-:Y:S01]  /*06a0*/  IADD3 R4, PT, PT, R4, 0x4, RZ ;  /* 0x0000000404047810 */ /* 0x000fe20007ffe0ff */
[----:B---3--:R-:W-:-:S04]  /*06b0*/  IMAD R2, R2, R16, R15 ;  /* 0x0000001002027224 */ /* 0x008fc800078e020f */
[----:B--2---:R-:W-:-:S04]  /*06c0*/  IMAD R2, R19, R12, R2 ;  /* 0x0000000c13027224 */ /* 0x004fc800078e0202 */
[----:B----4-:R-:W-:-:S04]  /*06d0*/  IMAD R2, R21, R10, R2 ;  /* 0x0000000a15027224 */ /* 0x010fc800078e0202 */
[----:B-----5:R-:W-:-:S07]  /*06e0*/  IMAD R15, R23, R6, R2 ;  /* 0x00000006170f7224 */ /* 0x020fce00078e0202 */
.L_x_3:
[----:B------:R-:W-:Y:S05]  /*06f0*/  @!P1 BRA `(.L_x_2) ;  /* 0x00000000006c9947 */ /* 0x000fea0003800000 */
[----:B------:R-:W1:Y:S01]  /*0700*/  LDC.64 R16, c[0x0][0x388] ;  /* 0x0000e200ff107b82 */ /* 0x000e620000000a00 */
[----:B------:R-:W-:Y:S02]  /*0710*/  ISETP.NE.AND P0, PT, R14, 0x1, PT ;  /* 0x000000010e00780c */ /* 0x000fe40003f05270 */
[----:B------:R-:W-:-:S04]  /*0720*/  LOP3.LUT R2, R3, 0x1, RZ, 0xc0, !PT ;  /* 0x0000000103027812 */ /* 0x000fc800078ec0ff */
[----:B------:R-:W-:Y:S01]  /*0730*/  ISETP.NE.U32.AND P1, PT, R2, 0x1, PT ;  /* 0x000000010200780c */ /* 0x000fe20003f25070 */
[----:B------:R-:W2:Y:S06]  /*0740*/  LDC.64 R6, c[0x0][0x380] ;  /* 0x0000e000ff067b82 */ /* 0x000eac0000000a00 */
[C---:B------:R-:W-:Y:S01]  /*0750*/  @P0 IMAD R12, R4.reuse, R3, R0 ;  /* 0x00000003040c0224 */ /* 0x040fe200078e0200 */
[----:B------:R-:W-:Y:S01]  /*0760*/  @P0 IADD3 R19, PT, PT, R5, R4, RZ ;  /* 0x0000000405130210 */ /* 0x000fe20007ffe0ff */
[----:B------:R-:W3:Y:S01]  /*0770*/  LDC.64 R10, c[0x0][0x380] ;  /* 0x0000e000ff0a7b82 */ /* 0x000ee20000000a00 */
[----:B------:R-:W-:-:S02]  /*0780*/  @P0 IADD3 R4, PT, PT, R4, 0x2, RZ ;  /* 0x0000000204040810 */ /* 0x000fc40007ffe0ff */
[----:B------:R-:W-:-:S03]  /*0790*/  @P0 IADD3 R21, PT, PT, R12, R3, RZ ;  /* 0x000000030c150210 */ /* 0x000fc60007ffe0ff */
[----:B------:R-:W-:Y:S02]  /*07a0*/  @!P1 IMAD R3, R4, R3, R0 ;  /* 0x0000000304039224 */ /* 0x000fe400078e0200 */
[----:B------:R-:W4:Y:S01]  /*07b0*/  LDC.64 R8, c[0x0][0x388] ;  /* 0x0000e200ff087b82 */ /* 0x000f220000000a00 */
[----:B-1----:R-:W-:-:S04]  /*07c0*/  @P0 IMAD.WIDE.U32 R12, R12, 0x4, R16 ;  /* 0x000000040c0c0825 */ /* 0x002fc800078e0010 */
[----:B------:R-:W-:Y:S02]  /*07d0*/  @P0 IMAD.WIDE.U32 R16, R21, 0x4, R16 ;  /* 0x0000000415100825 */ /* 0x000fe400078e0010 */
[----:B0-----:R-:W5:Y:S02]  /*07e0*/  @P0 LDG.E R12, desc[UR6][R12.64] ;  /* 0x000000060c0c0981 */ /* 0x001f64000c1e1900 */
[----:B--2---:R-:W-:Y:S01]  /*07f0*/  @P0 IMAD.WIDE R6, R19, 0x4, R6 ;  /* 0x0000000413060825 */ /* 0x004fe200078e0206 */
[----:B------:R-:W-:Y:S01]  /*0800*/  @!P1 IADD3 R19, PT, PT, R5, R4, RZ ;  /* 0x0000000405139210 */ /* 0x000fe20007ffe0ff */
[----:B------:R-:W2:Y:S04]  /*0810*/  @P0 LDG.E R16, desc[UR6][R16.64] ;  /* 0x0000000610100981 */ /* 0x000ea8000c1e1900 */
[----:B------:R-:W5:Y:S01]  /*0820*/  @P0 LDG.E R2, desc[UR6][R6.64] ;  /* 0x0000000606020981 */ /* 0x000f62000c1e1900 */
[----:B---3--:R-:W-:-:S06]  /*0830*/  @!P1 IMAD.WIDE R10, R19, 0x4, R10 ;  /* 0x00000004130a9825 */ /* 0x008fcc00078e020a */
[----:B------:R-:W3:Y:S01]  /*0840*/  @!P1 LDG.E R10, desc[UR6][R10.64] ;  /* 0x000000060a0a9981 */ /* 0x000ee2000c1e1900 */
[----:B----4-:R-:W-:-:S03]  /*0850*/  @!P1 IMAD.WIDE.U32 R8, R3, 0x4, R8 ;  /* 0x0000000403089825 */ /* 0x010fc600078e0008 */
[----:B------:R-:W2:Y:S04]  /*0860*/  @P0 LDG.E R3, desc[UR6][R6.64+0x4] ;  /* 0x0000040606030981 */ /* 0x000ea8000c1e1900 */
[----:B------:R-:W3:Y:S01]  /*0870*/  @!P1 LDG.E R8, desc[UR6][R8.64] ;  /* 0x0000000608089981 */ /* 0x000ee2000c1e1900 */
[----:B-----5:R-:W-:-:S04]  /*0880*/  @P0 IMAD R2, R2, R12, R15 ;  /* 0x0000000c02020224 */ /* 0x020fc800078e020f */
[----:B--2---:R-:W-:-:S04]  /*0890*/  @P0 IMAD R15, R3, R16, R2 ;  /* 0x00000010030f0224 */ /* 0x004fc800078e0202 */
[----:B---3--:R-:W-:-:S07]  /*08a0*/  @!P1 IMAD R15, R10, R8, R15 ;  /* 0x000000080a0f9224 */ /* 0x008fce00078e020f */
.L_x_2:
[----:B------:R-:W1:Y:S01]  /*08b0*/  LDC.64 R6, c[0x0][0x380] ;  /* 0x0000e000ff067b82 */ /* 0x000e620000000a00 */
[----:B------:R-:W-:-:S07]  /*08c0*/  IADD3 R11, PT, PT, R0, R5, RZ ;  /* 0x00000005000b7210 */ /* 0x000fce0007ffe0ff */
[----:B------:R-:W2:Y:S08]  /*08d0*/  LDC.64 R2, c[0x0][0x390] ;  /* 0x0000e400ff027b82 */ /* 0x000eb00000000a00 */
[----:B------:R-:W3:Y:S01]  /*08e0*/  LDC.64 R8, c[0x0][0x388] ;  /* 0x0000e200ff087b82 */ /* 0x000ee20000000a00 */
[----:B-1----:R-:W-:-:S04]  /*08f0*/  IMAD.WIDE R4, R11, 0x4, R6 ;  /* 0x000000040b047825 */ /* 0x002fc800078e0206 */
[----:B--2---:R-:W-:-:S05]  /*0900*/  IMAD.WIDE R2, R11, 0x4, R2 ;  /* 0x000000040b027825 */ /* 0x004fca00078e0202 */
[----:B0-----:R-:W-:Y:S01]  /*0910*/  STG.E desc[UR6][R2.64], R15 ;  /* 0x0000000f02007986 */ /* 0x001fe2000c101906 */
[----:B---3--:R-:W-:-:S03]  /*0920*/  IMAD.WIDE R6, R11, 0x4, R8 ;  /* 0x000000040b067825 */ /* 0x008fc600078e0208 */
[----:B------:R-:W2:Y:S01]  /*0930*/  LDG.E R4, desc[UR6][R4.64] ;  /* 0x0000000604047981 */ /* 0x000ea2000c1e1900 */
[----:B------:R-:W0:Y:S03]  /*0940*/  LDC.64 R8, c[0x0][0x398] ;  /* 0x0000e600ff087b82 */ /* 0x000e260000000a00 */
[----:B------:R-:W2:Y:S01]  /*0950*/  LDG.E R7, desc[UR6][R6.64] ;  /* 0x0000000606077981 */ /* 0x000ea2000c1e1900 */
[----:B0-----:R-:W-:Y:S01]  /*0960*/  IMAD.WIDE R8, R11, 0x4, R8 ;  /* 0x000000040b087825 */ /* 0x001fe200078e0208 */
[----:B--2---:R-:W-:-:S05]  /*0970*/  IADD3 R11, PT, PT, R4, R7, RZ ;  /* 0x00000007040b7210 */ /* 0x004fca0007ffe0ff */
[----:B------:R-:W-:Y:S01]  /*0980*/  STG.E desc[UR6][R8.64], R11 ;  /* 0x0000000b08007986 */ /* 0x000fe2000c101906 */
[----:B------:R-:W-:Y:S05]  /*0990*/  EXIT ;  /* 0x000000000000794d */ /* 0x000fea0003800000 */
.L_x_4:
[----:B------:R-:W-:-:S00]  /*09a0*/  BRA `(.L_x_4) ;  /* 0xfffffffc00fc7947 */ /* 0x000fc0000383ffff */
[----:B------:R-:W-:-:S00]  /*09b0*/  NOP ;  /* 0x0000000000007918 */ /* 0x000fc00000000000 */
        /* <DEDUP_REMOVED lines=12> */
.L_x_5:


//--------------------- .nv.shared.reserved.0     --------------------------
	.section	.nv.shared.reserved.0,"aw",@nobits
	.weak		__nv_reservedSMEM_offset_0_alias
	.size		__nv_reservedSMEM_offset_0_alias, 0, 64
	.other		__nv_reservedSMEM_offset_0_alias,@"STO_CUDA_RESERVED_SHARED STV_DEFAULT"
__nv_reservedSMEM_offset_0_alias:
	.zero		0
	.zero		64


//--------------------- .nv.constant0._Z10matrix_calPiS_S_S_ii --------------------------
	.section	.nv.constant0._Z10matrix_calPiS_S_S_ii,"a",@progbits
	.sectionflags	@""
	.align	4
.nv.constant0._Z10matrix_calPiS_S_S_ii:
	.zero		936


//--------------------- SYMBOLS --------------------------

	.type		.nv.reservedSmem.offset0,@object
	.size		.nv.reservedSmem.offset0,0x4
